//
// Generated by NVIDIA NVVM Compiler
//
// Compiler Build ID: CL-36424714
// Cuda compilation tools, release 13.0, V13.0.88
// Based on NVVM 20.0.0
//

.version 9.0
.target sm_100
.address_size 64

	// .globl	_Z18sgemm1DBlocktilingILi64ELi64ELi8ELi512ELi1EEviiifPKfS1_fPf
// _ZZ18sgemm1DBlocktilingILi64ELi64ELi8ELi512ELi1EEviiifPKfS1_fPfE2As has been demoted
// _ZZ18sgemm1DBlocktilingILi64ELi64ELi8ELi512ELi1EEviiifPKfS1_fPfE2Bs has been demoted

.visible .entry _Z18sgemm1DBlocktilingILi64ELi64ELi8ELi512ELi1EEviiifPKfS1_fPf(
	.param .u32 _Z18sgemm1DBlocktilingILi64ELi64ELi8ELi512ELi1EEviiifPKfS1_fPf_param_0,
	.param .u32 _Z18sgemm1DBlocktilingILi64ELi64ELi8ELi512ELi1EEviiifPKfS1_fPf_param_1,
	.param .u32 _Z18sgemm1DBlocktilingILi64ELi64ELi8ELi512ELi1EEviiifPKfS1_fPf_param_2,
	.param .f32 _Z18sgemm1DBlocktilingILi64ELi64ELi8ELi512ELi1EEviiifPKfS1_fPf_param_3,
	.param .u64 .ptr .align 1 _Z18sgemm1DBlocktilingILi64ELi64ELi8ELi512ELi1EEviiifPKfS1_fPf_param_4,
	.param .u64 .ptr .align 1 _Z18sgemm1DBlocktilingILi64ELi64ELi8ELi512ELi1EEviiifPKfS1_fPf_param_5,
	.param .f32 _Z18sgemm1DBlocktilingILi64ELi64ELi8ELi512ELi1EEviiifPKfS1_fPf_param_6,
	.param .u64 .ptr .align 1 _Z18sgemm1DBlocktilingILi64ELi64ELi8ELi512ELi1EEviiifPKfS1_fPf_param_7
)
{
	.reg .pred 	%p<3>;
	.reg .b32 	%r<37>;
	.reg .b32 	%f<22>;
	.reg .b64 	%rd<55>;
	// demoted variable
	.shared .align 4 .b8 _ZZ18sgemm1DBlocktilingILi64ELi64ELi8ELi512ELi1EEviiifPKfS1_fPfE2As[2048];
	// demoted variable
	.shared .align 4 .b8 _ZZ18sgemm1DBlocktilingILi64ELi64ELi8ELi512ELi1EEviiifPKfS1_fPfE2Bs[2048];
	ld.param.u32 	%r10, [_Z18sgemm1DBlocktilingILi64ELi64ELi8ELi512ELi1EEviiifPKfS1_fPf_param_1];
	ld.param.u32 	%r11, [_Z18sgemm1DBlocktilingILi64ELi64ELi8ELi512ELi1EEviiifPKfS1_fPf_param_2];
	ld.param.f32 	%f1, [_Z18sgemm1DBlocktilingILi64ELi64ELi8ELi512ELi1EEviiifPKfS1_fPf_param_3];
	ld.param.u64 	%rd8, [_Z18sgemm1DBlocktilingILi64ELi64ELi8ELi512ELi1EEviiifPKfS1_fPf_param_4];
	ld.param.u64 	%rd9, [_Z18sgemm1DBlocktilingILi64ELi64ELi8ELi512ELi1EEviiifPKfS1_fPf_param_5];
	ld.param.f32 	%f2, [_Z18sgemm1DBlocktilingILi64ELi64ELi8ELi512ELi1EEviiifPKfS1_fPf_param_6];
	ld.param.u64 	%rd10, [_Z18sgemm1DBlocktilingILi64ELi64ELi8ELi512ELi1EEviiifPKfS1_fPf_param_7];
	mov.u32 	%r1, %tid.x;
	and.b32  	%r2, %r1, 63;
	shr.u32 	%r3, %r1, 3;
	mov.u32 	%r12, %ctaid.y;
	shl.b32 	%r4, %r12, 6;
	mov.u32 	%r13, %ctaid.x;
	shl.b32 	%r5, %r13, 6;
	setp.lt.s32 	%p1, %r11, 1;
	@%p1 bra 	$L__BB0_3;
	mul.lo.s32 	%r15, %r11, %r4;
	shr.u32 	%r16, %r1, 6;
	and.b32  	%r17, %r1, 7;
	mad.lo.s32 	%r18, %r11, %r3, %r17;
	shl.b32 	%r19, %r1, 2;
	mov.u32 	%r20, _ZZ18sgemm1DBlocktilingILi64ELi64ELi8ELi512ELi1EEviiifPKfS1_fPfE2As;
	add.s32 	%r6, %r20, %r19;
	mad.lo.s32 	%r21, %r10, %r16, %r2;
	and.b32  	%r22, %r1, 960;
	or.b32  	%r23, %r22, %r2;
	shl.b32 	%r24, %r23, 2;
	mov.u32 	%r25, _ZZ18sgemm1DBlocktilingILi64ELi64ELi8ELi512ELi1EEviiifPKfS1_fPfE2Bs;
	add.s32 	%r7, %r25, %r24;
	shl.b32 	%r26, %r10, 3;
	mul.wide.u32 	%rd11, %r15, 4;
	mul.wide.u32 	%rd12, %r18, 4;
	add.s64 	%rd13, %rd11, %rd12;
	cvta.to.global.u64 	%rd14, %rd8;
	add.s64 	%rd54, %rd14, %rd13;
	mul.wide.s32 	%rd15, %r21, 4;
	mul.wide.u32 	%rd16, %r5, 4;
	add.s64 	%rd17, %rd15, %rd16;
	cvta.to.global.u64 	%rd18, %rd9;
	add.s64 	%rd53, %rd18, %rd17;
	mul.wide.s32 	%rd3, %r26, 4;
	mov.b32 	%r36, 0;
$L__BB0_2:
	ld.global.f32 	%f3, [%rd54];
	st.shared.f32 	[%r6], %f3;
	ld.global.f32 	%f4, [%rd53];
	st.shared.f32 	[%r7], %f4;
	bar.sync 	0;
	bar.sync 	0;
	add.s32 	%r36, %r36, 8;
	add.s64 	%rd54, %rd54, 32;
	add.s64 	%rd53, %rd53, %rd3;
	setp.lt.s32 	%p2, %r36, %r11;
	@%p2 bra 	$L__BB0_2;
$L__BB0_3:
	mad.lo.s32 	%r27, %r10, %r4, %r5;
	cvt.u64.u32 	%rd19, %r27;
	cvta.to.global.u64 	%rd20, %rd10;
	mul.f32 	%f5, %f1, 0f00000000;
	mad.lo.s32 	%r28, %r3, %r10, %r2;
	cvt.s64.s32 	%rd21, %r28;
	add.s64 	%rd22, %rd21, %rd19;
	shl.b64 	%rd23, %rd22, 2;
	add.s64 	%rd24, %rd20, %rd23;
	ld.global.f32 	%f6, [%rd24];
	fma.rn.f32 	%f7, %f2, %f6, %f5;
	st.global.f32 	[%rd24], %f7;
	add.s32 	%r29, %r28, %r10;
	cvt.s64.s32 	%rd25, %r29;
	add.s64 	%rd26, %rd25, %rd19;
	shl.b64 	%rd27, %rd26, 2;
	add.s64 	%rd28, %rd20, %rd27;
	ld.global.f32 	%f8, [%rd28];
	fma.rn.f32 	%f9, %f2, %f8, %f5;
	st.global.f32 	[%rd28], %f9;
	add.s32 	%r30, %r29, %r10;
	cvt.s64.s32 	%rd29, %r30;
	add.s64 	%rd30, %rd29, %rd19;
	shl.b64 	%rd31, %rd30, 2;
	add.s64 	%rd32, %rd20, %rd31;
	ld.global.f32 	%f10, [%rd32];
	fma.rn.f32 	%f11, %f2, %f10, %f5;
	st.global.f32 	[%rd32], %f11;
	add.s32 	%r31, %r30, %r10;
	cvt.s64.s32 	%rd33, %r31;
	add.s64 	%rd34, %rd33, %rd19;
	shl.b64 	%rd35, %rd34, 2;
	add.s64 	%rd36, %rd20, %rd35;
	ld.global.f32 	%f12, [%rd36];
	fma.rn.f32 	%f13, %f2, %f12, %f5;
	st.global.f32 	[%rd36], %f13;
	add.s32 	%r32, %r31, %r10;
	cvt.s64.s32 	%rd37, %r32;
	add.s64 	%rd38, %rd37, %rd19;
	shl.b64 	%rd39, %rd38, 2;
	add.s64 	%rd40, %rd20, %rd39;
	ld.global.f32 	%f14, [%rd40];
	fma.rn.f32 	%f15, %f2, %f14, %f5;
	st.global.f32 	[%rd40], %f15;
	add.s32 	%r33, %r32, %r10;
	cvt.s64.s32 	%rd41, %r33;
	add.s64 	%rd42, %rd41, %rd19;
	shl.b64 	%rd43, %rd42, 2;
	add.s64 	%rd44, %rd20, %rd43;
	ld.global.f32 	%f16, [%rd44];
	fma.rn.f32 	%f17, %f2, %f16, %f5;
	st.global.f32 	[%rd44], %f17;
	add.s32 	%r34, %r33, %r10;
	cvt.s64.s32 	%rd45, %r34;
	add.s64 	%rd46, %rd45, %rd19;
	shl.b64 	%rd47, %rd46, 2;
	add.s64 	%rd48, %rd20, %rd47;
	ld.global.f32 	%f18, [%rd48];
	fma.rn.f32 	%f19, %f2, %f18, %f5;
	st.global.f32 	[%rd48], %f19;
	add.s32 	%r35, %r34, %r10;
	cvt.s64.s32 	%rd49, %r35;
	add.s64 	%rd50, %rd49, %rd19;
	shl.b64 	%rd51, %rd50, 2;
	add.s64 	%rd52, %rd20, %rd51;
	ld.global.f32 	%f20, [%rd52];
	fma.rn.f32 	%f21, %f2, %f20, %f5;
	st.global.f32 	[%rd52], %f21;
	ret;

}


// ===== COMPILED SASS (sm_100) =====

	.target	sm_100

	.elftype	@"ET_EXEC"


//--------------------- .note.nv.tkinfo           --------------------------
	.section	.note.nv.tkinfo,"",@"SHT_NOTE"
	.sectionflags	@"SHF_NOTE_NV_TKINFO"
	.tkinfo
        /*0018*/ 	.word	0x00000002
        /*0030*/ 	.string	""
        /*0030*/ 	.string	"ptxas"
        /*0030*/ 	.string	"Cuda compilation tools, release 13.0, V13.0.88"
        /*0030*/ 	.string	"Build cuda_13.0.r13.0/compiler.36424714_0"
        /*0030*/ 	.string	"-arch sm_100 -m 64 "



//--------------------- .note.nv.cuinfo           --------------------------
	.section	.note.nv.cuinfo,"",@"SHT_NOTE"
	.sectionflags	@"SHF_NOTE_NV_CUINFO"
        /*0018*/ 	.short	0x0002
        /*001a*/ 	.short	0x0064
        /*001c*/ 	.short	0x0082
	.zero		2


//--------------------- .nv.info                  --------------------------
	.section	.nv.info,"",@"SHT_CUDA_INFO"
	.align	4


	//----- nvinfo : EIATTR_REGCOUNT
	.align		4
        /*0000*/ 	.byte	0x04, 0x2f
        /*0002*/ 	.short	(.L_1 - .L_0)
	.align		4
.L_0:
        /*0004*/ 	.word	index@(_Z18sgemm1DBlocktilingILi64ELi64ELi8ELi512ELi1EEviiifPKfS1_fPf)
        /*0008*/ 	.word	0x00000019


	//----- nvinfo : EIATTR_FRAME_SIZE
	.align		4
.L_1:
        /*000c*/ 	.byte	0x04, 0x11
        /*000e*/ 	.short	(.L_3 - .L_2)
	.align		4
.L_2:
        /*0010*/ 	.word	index@(_Z18sgemm1DBlocktilingILi64ELi64ELi8ELi512ELi1EEviiifPKfS1_fPf)
        /*0014*/ 	.word	0x00000000


	//----- nvinfo : EIATTR_MIN_STACK_SIZE
	.align		4
.L_3:
        /*0018*/ 	.byte	0x04, 0x12
        /*001a*/ 	.short	(.L_5 - .L_4)
	.align		4
.L_4:
        /*001c*/ 	.word	index@(_Z18sgemm1DBlocktilingILi64ELi64ELi8ELi512ELi1EEviiifPKfS1_fPf)
        /*0020*/ 	.word	0x00000000
.L_5:


//--------------------- .nv.compat                --------------------------
	.section	.nv.compat,"",@"SHT_CUDA_COMPAT_INFO"
	.align	4
        /*0000*/ 	.byte	0x02, 0x09, 0x00, 0x00, 0x02, 0x02, 0x01, 0x00, 0x02, 0x05, 0x05, 0x00, 0x03, 0x07, 0x01, 0x01
        /*0010*/ 	.byte	0x02, 0x03, 0x00, 0x00, 0x02, 0x06, 0x01, 0x00, 0x04, 0x0b, 0x08, 0x00, 0x09, 0x00, 0x00, 0x00
        /*0020*/ 	.byte	0x00, 0x00, 0x00, 0x00


//--------------------- .nv.info._Z18sgemm1DBlocktilingILi64ELi64ELi8ELi512ELi1EEviiifPKfS1_fPf --------------------------
	.section	.nv.info._Z18sgemm1DBlocktilingILi64ELi64ELi8ELi512ELi1EEviiifPKfS1_fPf,"",@"SHT_CUDA_INFO"
	.sectionflags	@""
	.align	4


	//----- nvinfo : EIATTR_CUDA_API_VERSION
	.align		4
        /*0000*/ 	.byte	0x04, 0x37
        /*0002*/ 	.short	(.L_7 - .L_6)
.L_6:
        /*0004*/ 	.word	0x00000082


	//----- nvinfo : EIATTR_KPARAM_INFO
	.align		4
.L_7:
        /*0008*/ 	.byte	0x04, 0x17
        /*000a*/ 	.short	(.L_9 - .L_8)
.L_8:
        /*000c*/ 	.word	0x00000000
        /*0010*/ 	.short	0x0007
        /*0012*/ 	.short	0x0028
        /*0014*/ 	.byte	0x00, 0xf5, 0x21, 0x00


	//----- nvinfo : EIATTR_KPARAM_INFO
	.align		4
.L_9:
        /*0018*/ 	.byte	0x04, 0x17
        /*001a*/ 	.short	(.L_11 - .L_10)
.L_10:
        /*001c*/ 	.word	0x00000000
        /*0020*/ 	.short	0x0006
        /*0022*/ 	.short	0x0020
        /*0024*/ 	.byte	0x00, 0xf0, 0x11, 0x00


	//----- nvinfo : EIATTR_KPARAM_INFO
	.align		4
.L_11:
        /*0028*/ 	.byte	0x04, 0x17
        /*002a*/ 	.short	(.L_13 - .L_12)
.L_12:
        /*002c*/ 	.word	0x00000000
        /*0030*/ 	.short	0x0005
        /*0032*/ 	.short	0x0018
        /*0034*/ 	.byte	0x00, 0xf5, 0x21, 0x00


	//----- nvinfo : EIATTR_KPARAM_INFO
	.align		4
.L_13:
        /*0038*/ 	.byte	0x04, 0x17
        /*003a*/ 	.short	(.L_15 - .L_14)
.L_14:
        /*003c*/ 	.word	0x00000000
        /*0040*/ 	.short	0x0004
        /*0042*/ 	.short	0x0010
        /*0044*/ 	.byte	0x00, 0xf5, 0x21, 0x00


	//----- nvinfo : EIATTR_KPARAM_INFO
	.align		4
.L_15:
        /*0048*/ 	.byte	0x04, 0x17
        /*004a*/ 	.short	(.L_17 - .L_16)
.L_16:
        /*004c*/ 	.word	0x00000000
        /*0050*/ 	.short	0x0003
        /*0052*/ 	.short	0x000c
        /*0054*/ 	.byte	0x00, 0xf0, 0x11, 0x00


	//----- nvinfo : EIATTR_KPARAM_INFO
	.align		4
.L_17:
        /*0058*/ 	.byte	0x04, 0x17
        /*005a*/ 	.short	(.L_19 - .L_18)
.L_18:
        /*005c*/ 	.word	0x00000000
        /*0060*/ 	.short	0x0002
        /*0062*/ 	.short	0x0008
        /*0064*/ 	.byte	0x00, 0xf0, 0x11, 0x00


	//----- nvinfo : EIATTR_KPARAM_INFO
	.align		4
.L_19:
        /*0068*/ 	.byte	0x04, 0x17
        /*006a*/ 	.short	(.L_21 - .L_20)
.L_20:
        /*006c*/ 	.word	0x00000000
        /*0070*/ 	.short	0x0001
        /*0072*/ 	.short	0x0004
        /*0074*/ 	.byte	0x00, 0xf0, 0x11, 0x00


	//----- nvinfo : EIATTR_KPARAM_INFO
	.align		4
.L_21:
        /*0078*/ 	.byte	0x04, 0x17
        /*007a*/ 	.short	(.L_23 - .L_22)
.L_22:
        /*007c*/ 	.word	0x00000000
        /*0080*/ 	.short	0x0000
        /*0082*/ 	.short	0x0000
        /*0084*/ 	.byte	0x00, 0xf0, 0x11, 0x00


	//----- nvinfo : EIATTR_SPARSE_MMA_MASK
	.align		4
.L_23:
        /*0088*/ 	.byte	0x03, 0x50
        /*008a*/ 	.short	0x0000


	//----- nvinfo : EIATTR_MAXREG_COUNT
	.align		4
        /*008c*/ 	.byte	0x03, 0x1b
        /*008e*/ 	.short	0x00ff


	//----- nvinfo : EIATTR_NUM_BARRIERS
	.align		4
        /*0090*/ 	.byte	0x02, 0x4c
        /*0092*/ 	.byte	0x01
	.zero		1


	//----- nvinfo : EIATTR_MERCURY_ISA_VERSION
	.align		4
        /*0094*/ 	.byte	0x03, 0x5f
        /*0096*/ 	.short	0x0101


	//----- nvinfo : EIATTR_VRC_CTA_INIT_COUNT
	.align		4
        /*0098*/ 	.byte	0x02, 0x4a
	.zero		1
	.zero		1


	//----- nvinfo : EIATTR_EXIT_INSTR_OFFSETS
	.align		4
        /*009c*/ 	.byte	0x04, 0x1c
        /*009e*/ 	.short	(.L_25 - .L_24)


	//   ....[0]....
.L_24:
        /*00a0*/ 	.word	0x00000ad0


	//----- nvinfo : EIATTR_CBANK_PARAM_SIZE
	.align		4
.L_25:
        /*00a4*/ 	.byte	0x03, 0x19
        /*00a6*/ 	.short	0x0030


	//----- nvinfo : EIATTR_PARAM_CBANK
	.align		4
        /*00a8*/ 	.byte	0x04, 0x0a
        /*00aa*/ 	.short	(.L_27 - .L_26)
	.align		4
.L_26:
        /*00ac*/ 	.word	index@(.nv.constant0._Z18sgemm1DBlocktilingILi64ELi64ELi8ELi512ELi1EEviiifPKfS1_fPf)
        /*00b0*/ 	.short	0x0380
        /*00b2*/ 	.short	0x0030


	//----- nvinfo : EIATTR_SW_WAR
	.align		4
.L_27:
        /*00b4*/ 	.byte	0x04, 0x36
        /*00b6*/ 	.short	(.L_29 - .L_28)
.L_28:
        /*00b8*/ 	.word	0x00000008
.L_29:


//--------------------- .nv.callgraph             --------------------------
	.section	.nv.callgraph,"",@"SHT_CUDA_CALLGRAPH"
	.align	4
	.sectionentsize	8
	.align		4
        /*0000*/ 	.word	0x00000000
	.align		4
        /*0004*/ 	.word	0xffffffff
	.align		4
        /*0008*/ 	.word	0x00000000
	.align		4
        /*000c*/ 	.word	0xfffffffe
	.align		4
        /*0010*/ 	.word	0x00000000
	.align		4
        /*0014*/ 	.word	0xfffffffd
	.align		4
        /*0018*/ 	.word	0x00000000
	.align		4
        /*001c*/ 	.word	0xfffffffc


//--------------------- .text._Z18sgemm1DBlocktilingILi64ELi64ELi8ELi512ELi1EEviiifPKfS1_fPf --------------------------
	.section	.text._Z18sgemm1DBlocktilingILi64ELi64ELi8ELi512ELi1EEviiifPKfS1_fPf,"ax",@progbits
	.align	128
        .global         _Z18sgemm1DBlocktilingILi64ELi64ELi8ELi512ELi1EEviiifPKfS1_fPf
        .type           _Z18sgemm1DBlocktilingILi64ELi64ELi8ELi512ELi1EEviiifPKfS1_fPf,@function
        .size           _Z18sgemm1DBlocktilingILi64ELi64ELi8ELi512ELi1EEviiifPKfS1_fPf,(.L_x_4 - _Z18sgemm1DBlocktilingILi64ELi64ELi8ELi512ELi1EEviiifPKfS1_fPf)
        .other          _Z18sgemm1DBlocktilingILi64ELi64ELi8ELi512ELi1EEviiifPKfS1_fPf,@"STO_CUDA_ENTRY STV_DEFAULT"
_Z18sgemm1DBlocktilingILi64ELi64ELi8ELi512ELi1EEviiifPKfS1_fPf:
.text._Z18sgemm1DBlocktilingILi64ELi64ELi8ELi512ELi1EEviiifPKfS1_fPf:
[----:B------:R-:W-:Y:S08]  /*0000*/  LDC R1, c[0x0][0x37c] ;  /* 0x0000df00ff017b82 */ /* 0x000ff00000000800 */
[----:B------:R-:W0:Y:S01]  /*0010*/  LDC R0, c[0x0][0x388] ;  /* 0x0000e200ff007b82 */ /* 0x000e220000000800 */
[----:B------:R-:W1:Y:S01]  /*0020*/  S2R R2, SR_CTAID.X ;  /* 0x0000000000027919 */ /* 0x000e620000002500 */
[----:B------:R-:W2:Y:S01]  /*0030*/  LDCU.64 UR8, c[0x0][0x358] ;  /* 0x00006b00ff0877ac */ /* 0x000ea20008000a00 */
[----:B------:R-:W3:Y:S05]  /*0040*/  S2R R12, SR_TID.X ;  /* 0x00000000000c7919 */ /* 0x000eea0000002100 */
[----:B------:R-:W4:Y:S01]  /*0050*/  S2UR UR4, SR_CTAID.Y ;  /* 0x00000000000479c3 */ /* 0x000f220000002600 */
[----:B0-----:R-:W-:Y:S01]  /*0060*/  ISETP.GE.AND P0, PT, R0, 0x1, PT ;  /* 0x000000010000780c */ /* 0x001fe20003f06270 */
[----:B----4-:R-:W-:Y:S01]  /*0070*/  USHF.L.U32 UR4, UR4, 0x6, URZ ;  /* 0x0000000604047899 */ /* 0x010fe200080006ff */
[----:B-1----:R-:W-:Y:S01]  /*0080*/  IMAD.SHL.U32 R2, R2, 0x40, RZ ;  /* 0x0000004002027824 */ /* 0x002fe200078e00ff */
[----:B---3--:R-:W-:-:S02]  /*0090*/  LOP3.LUT R3, R12, 0x3f, RZ, 0xc0, !PT ;  /* 0x0000003f0c037812 */ /* 0x008fc400078ec0ff */
[----:B------:R-:W-:-:S08]  /*00a0*/  SHF.R.U32.HI R4, RZ, 0x3, R12 ;  /* 0x00000003ff047819 */ /* 0x000fd0000001160c */
[----:B--2---:R-:W-:Y:S05]  /*00b0*/  @!P0 BRA `(.L_x_0) ;  /* 0x00000004006c8947 */ /* 0x004fea0003800000 */
[----:B------:R-:W0:Y:S01]  /*00c0*/  LDC R14, c[0x0][0x384] ;  /* 0x0000e100ff0e7b82 */ /* 0x000e220000000800 */
[----:B------:R-:W-:Y:S01]  /*00d0*/  LOP3.LUT R5, R12, 0x7, RZ, 0xc0, !PT ;  /* 0x000000070c057812 */ /* 0x000fe200078ec0ff */
[----:B------:R-:W1:Y:S01]  /*00e0*/  LDCU.128 UR12, c[0x0][0x390] ;  /* 0x00007200ff0c77ac */ /* 0x000e620008000c00 */
[----:B------:R-:W-:Y:S01]  /*00f0*/  SHF.R.U32.HI R10, RZ, 0x6, R12 ;  /* 0x00000006ff0a7819 */ /* 0x000fe2000001160c */
[----:B------:R-:W-:Y:S01]  /*0100*/  IMAD.WIDE.U32 R8, R2, 0x4, RZ ;  /* 0x0000000402087825 */ /* 0x000fe200078e00ff */
[----:B------:R-:W-:-:S03]  /*0110*/  UMOV UR5, 0x400 ;  /* 0x0000040000057882 */ /* 0x000fc60000000000 */
[----:B------:R-:W-:Y:S01]  /*0120*/  IMAD R5, R4, R0, R5 ;  /* 0x0000000004057224 */ /* 0x000fe200078e0205 */
[----:B------:R-:W2:Y:S01]  /*0130*/  S2UR UR7, SR_CgaCtaId ;  /* 0x00000000000779c3 */ /* 0x000ea20000008800 */
[----:B------:R-:W-:Y:S01]  /*0140*/  UIADD3 UR6, UPT, UPT, UR5, 0x800, URZ ;  /* 0x0000080005067890 */ /* 0x000fe2000fffe0ff */
[----:B------:R-:W-:Y:S02]  /*0150*/  IMAD.MOV.U32 R13, RZ, RZ, RZ ;  /* 0x000000ffff0d7224 */ /* 0x000fe400078e00ff */
[----:B------:R-:W-:-:S04]  /*0160*/  IMAD.WIDE.U32 R6, R5, 0x4, RZ ;  /* 0x0000000405067825 */ /* 0x000fc800078e00ff */
[----:B------:R-:W-:-:S04]  /*0170*/  IMAD R5, R0, UR4, RZ ;  /* 0x0000000400057c24 */ /* 0x000fc8000f8e02ff */
[----:B------:R-:W-:Y:S01]  /*0180*/  IMAD.WIDE.U32 R6, R5, 0x4, R6 ;  /* 0x0000000405067825 */ /* 0x000fe200078e0006 */
[----:B------:R-:W-:-:S03]  /*0190*/  LOP3.LUT R5, R12, 0x3c0, RZ, 0xc0, !PT ;  /* 0x000003c00c057812 */ /* 0x000fc600078ec0ff */
[----:B0-----:R-:W-:-:S04]  /*01a0*/  IMAD R11, R10, R14, R3 ;  /* 0x0000000e0a0b7224 */ /* 0x001fc800078e0203 */
[----:B------:R-:W-:Y:S01]  /*01b0*/  IMAD.WIDE R10, R11, 0x4, R8 ;  /* 0x000000040b0a7825 */ /* 0x000fe200078e0208 */
[----:B-1----:R-:W-:Y:S01]  /*01c0*/  IADD3 R8, P0, PT, R6, UR12, RZ ;  /* 0x0000000c06087c10 */ /* 0x002fe2000ff1e0ff */
[----:B--2---:R-:W-:Y:S01]  /*01d0*/  ULEA UR5, UR7, UR5, 0x18 ;  /* 0x0000000507057291 */ /* 0x004fe2000f8ec0ff */
[----:B------:R-:W-:Y:S01]  /*01e0*/  IADD3 R6, P1, PT, R10, UR14, RZ ;  /* 0x0000000e0a067c10 */ /* 0x000fe2000ff3e0ff */
[----:B------:R-:W-:Y:S01]  /*01f0*/  ULEA UR6, UR7, UR6, 0x18 ;  /* 0x0000000607067291 */ /* 0x000fe2000f8ec0ff */
[----:B------:R-:W-:Y:S02]  /*0200*/  IADD3.X R9, PT, PT, R7, UR13, RZ, P0, !PT ;  /* 0x0000000d07097c10 */ /* 0x000fe400087fe4ff */
[----:B------:R-:W-:Y:S01]  /*0210*/  IADD3.X R7, PT, PT, R11, UR15, RZ, P1, !PT ;  /* 0x0000000f0b077c10 */ /* 0x000fe20008ffe4ff */
[----:B------:R-:W-:Y:S01]  /*0220*/  IMAD.SHL.U32 R11, R14, 0x8, RZ ;  /* 0x000000080e0b7824 */ /* 0x000fe200078e00ff */
[----:B------:R-:W-:Y:S02]  /*0230*/  ISETP.GT.AND P1, PT, R0, 0x18, PT ;  /* 0x000000180000780c */ /* 0x000fe40003f24270 */
[----:B------:R-:W-:-:S02]  /*0240*/  LOP3.LUT R10, R5, 0x3f, R12, 0xf8, !PT ;  /* 0x0000003f050a7812 */ /* 0x000fc400078ef80c */
[----:B------:R-:W-:Y:S02]  /*0250*/  LEA R5, R12, UR5, 0x2 ;  /* 0x000000050c057c11 */ /* 0x000fe4000f8e10ff */
[----:B------:R-:W-:Y:S02]  /*0260*/  LEA R10, R10, UR6, 0x2 ;  /* 0x000000060a0a7c11 */ /* 0x000fe4000f8e10ff */
[----:B------:R-:W-:-:S05]  /*0270*/  PLOP3.LUT P0, PT, PT, PT, PT, 0x80, 0x8 ;  /* 0x000000000008781c */ /* 0x000fca0003f0f070 */
[----:B------:R-:W-:Y:S08]  /*0280*/  @!P1 BRA `(.L_x_1) ;  /* 0x00000000008c9947 */ /* 0x000ff00003800000 */
[----:B------:R-:W-:Y:S01]  /*0290*/  PLOP3.LUT P0, PT, PT, PT, PT, 0x8, 0x80 ;  /* 0x000000000080781c */ /* 0x000fe20003f0e170 */
[----:B------:R-:W-:-:S12]  /*02a0*/  VIADD R22, R0, 0xffffffe8 ;  /* 0xffffffe800167836 */ /* 0x000fd80000000000 */
.L_x_2:
[----:B------:R-:W2:Y:S04]  /*02b0*/  LDG.E R12, desc[UR8][R8.64] ;  /* 0x00000008080c7981 */ /* 0x000ea8000c1e1900 */
[----:B------:R-:W3:Y:S01]  /*02c0*/  LDG.E R15, desc[UR8][R6.64] ;  /* 0x00000008060f7981 */ /* 0x000ee2000c1e1900 */
[----:B------:R-:W-:-:S03]  /*02d0*/  IMAD.WIDE R16, R11, 0x4, R6 ;  /* 0x000000040b107825 */ /* 0x000fc600078e0206 */
[----:B--2---:R-:W-:Y:S04]  /*02e0*/  STS [R5], R12 ;  /* 0x0000000c05007388 */ /* 0x004fe80000000800 */
[----:B---3--:R0:W-:Y:S01]  /*02f0*/  STS [R10], R15 ;  /* 0x0000000f0a007388 */ /* 0x0081e20000000800 */
[----:B------:R-:W-:Y:S08]  /*0300*/  BAR.SYNC.DEFER_BLOCKING 0x0 ;  /* 0x0000000000007b1d */ /* 0x000ff00000010000 */
[----:B------:R-:W-:Y:S06]  /*0310*/  BAR.SYNC.DEFER_BLOCKING 0x0 ;  /* 0x0000000000007b1d */ /* 0x000fec0000010000 */
[----:B------:R-:W2:Y:S04]  /*0320*/  LDG.E R20, desc[UR8][R8.64+0x20] ;  /* 0x0000200808147981 */ /* 0x000ea8000c1e1900 */
[----:B------:R-:W3:Y:S01]  /*0330*/  LDG.E R21, desc[UR8][R16.64] ;  /* 0x0000000810157981 */ /* 0x000ee2000c1e1900 */
[----:B------:R-:W-:-:S03]  /*0340*/  IMAD.WIDE R18, R11, 0x4, R16 ;  /* 0x000000040b127825 */ /* 0x000fc600078e0210 */
[----:B--2---:R-:W-:Y:S04]  /*0350*/  STS [R5], R20 ;  /* 0x0000001405007388 */ /* 0x004fe80000000800 */
[----:B---3--:R-:W-:Y:S01]  /*0360*/  STS [R10], R21 ;  /* 0x000000150a007388 */ /* 0x008fe20000000800 */
[----:B------:R-:W-:Y:S08]  /*0370*/  BAR.SYNC.DEFER_BLOCKING 0x0 ;  /* 0x0000000000007b1d */ /* 0x000ff00000010000 */
[----:B------:R-:W-:Y:S06]  /*0380*/  BAR.SYNC.DEFER_BLOCKING 0x0 ;  /* 0x0000000000007b1d */ /* 0x000fec0000010000 */
[----:B------:R-:W2:Y:S04]  /*0390*/  LDG.E R6, desc[UR8][R8.64+0x40] ;  /* 0x0000400808067981 */ /* 0x000ea8000c1e1900 */
[----:B------:R-:W3:Y:S01]  /*03a0*/  LDG.E R7, desc[UR8][R18.64] ;  /* 0x0000000812077981 */ /* 0x000ee2000c1e1900 */
[----:B0-----:R-:W-:-:S03]  /*03b0*/  IMAD.WIDE R14, R11, 0x4, R18 ;  /* 0x000000040b0e7825 */ /* 0x001fc600078e0212 */
[----:B--2---:R-:W-:Y:S04]  /*03c0*/  STS [R5], R6 ;  /* 0x0000000605007388 */ /* 0x004fe80000000800 */
[----:B---3--:R0:W-:Y:S01]  /*03d0*/  STS [R10], R7 ;  /* 0x000000070a007388 */ /* 0x0081e20000000800 */
[----:B------:R-:W-:Y:S08]  /*03e0*/  BAR.SYNC.DEFER_BLOCKING 0x0 ;  /* 0x0000000000007b1d */ /* 0x000ff00000010000 */
[----:B------:R-:W-:Y:S06]  /*03f0*/  BAR.SYNC.DEFER_BLOCKING 0x0 ;  /* 0x0000000000007b1d */ /* 0x000fec0000010000 */
[----:B------:R1:W2:Y:S04]  /*0400*/  LDG.E R12, desc[UR8][R8.64+0x60] ;  /* 0x00006008080c7981 */ /* 0x0002a8000c1e1900 */
[----:B------:R-:W3:Y:S01]  /*0410*/  LDG.E R17, desc[UR8][R14.64] ;  /* 0x000000080e117981 */ /* 0x000ee2000c1e1900 */
[----:B------:R-:W-:-:S02]  /*0420*/  VIADD R13, R13, 0x20 ;  /* 0x000000200d0d7836 */ /* 0x000fc40000000000 */
[----:B0-----:R-:W-:-:S03]  /*0430*/  IMAD.WIDE R6, R11, 0x4, R14 ;  /* 0x000000040b067825 */ /* 0x001fc600078e020e */
[----:B------:R-:W-:Y:S02]  /*0440*/  ISETP.GE.AND P1, PT, R13, R22, PT ;  /* 0x000000160d00720c */ /* 0x000fe40003f26270 */
[----:B-1----:R-:W-:-:S05]  /*0450*/  IADD3 R8, P2, PT, R8, 0x80, RZ ;  /* 0x0000008008087810 */ /* 0x002fca0007f5e0ff */
[----:B------:R-:W-:Y:S01]  /*0460*/  IMAD.X R9, RZ, RZ, R9, P2 ;  /* 0x000000ffff097224 */ /* 0x000fe200010e0609 */
[----:B--2---:R0:W-:Y:S04]  /*0470*/  STS [R5], R12 ;  /* 0x0000000c05007388 */ /* 0x0041e80000000800 */
[----:B---3--:R0:W-:Y:S01]  /*0480*/  STS [R10], R17 ;  /* 0x000000110a007388 */ /* 0x0081e20000000800 */
[----:B------:R-:W-:Y:S08]  /*0490*/  BAR.SYNC.DEFER_BLOCKING 0x0 ;  /* 0x0000000000007b1d */ /* 0x000ff00000010000 */
[----:B------:R-:W-:Y:S06]  /*04a0*/  BAR.SYNC.DEFER_BLOCKING 0x0 ;  /* 0x0000000000007b1d */ /* 0x000fec0000010000 */
[----:B0-----:R-:W-:Y:S05]  /*04b0*/  @!P1 BRA `(.L_x_2) ;  /* 0xfffffffc007c9947 */ /* 0x001fea000383ffff */
.L_x_1:
[----:B------:R-:W-:-:S05]  /*04c0*/  IMAD.IADD R12, R0, 0x1, -R13 ;  /* 0x00000001000c7824 */ /* 0x000fca00078e0a0d */
[----:B------:R-:W-:-:S13]  /*04d0*/  ISETP.GT.AND P1, PT, R12, 0x8, PT ;  /* 0x000000080c00780c */ /* 0x000fda0003f24270 */
[----:B------:R-:W2:Y:S04]  /*04e0*/  @P1 LDG.E R12, desc[UR8][R8.64] ;  /* 0x00000008080c1981 */ /* 0x000ea8000c1e1900 */
[----:B------:R-:W3:Y:S01]  /*04f0*/  @P1 LDG.E R17, desc[UR8][R6.64] ;  /* 0x0000000806111981 */ /* 0x000ee2000c1e1900 */
[----:B------:R-:W-:-:S03]  /*0500*/  @P1 IMAD.WIDE R14, R11, 0x4, R6 ;  /* 0x000000040b0e1825 */ /* 0x000fc600078e0206 */
[----:B--2---:R0:W-:Y:S04]  /*0510*/  @P1 STS [R5], R12 ;  /* 0x0000000c05001388 */ /* 0x0041e80000000800 */
[----:B---3--:R0:W-:Y:S01]  /*0520*/  @P1 STS [R10], R17 ;  /* 0x000000110a001388 */ /* 0x0081e20000000800 */
[----:B------:R-:W-:Y:S08]  /*0530*/  @P1 BAR.SYNC.DEFER_BLOCKING 0x0 ;  /* 0x0000000000001b1d */ /* 0x000ff00000010000 */
[----:B------:R-:W-:Y:S06]  /*0540*/  @P1 BAR.SYNC.DEFER_BLOCKING 0x0 ;  /* 0x0000000000001b1d */ /* 0x000fec0000010000 */
[----:B------:R1:W2:Y:S04]  /*0550*/  @P1 LDG.E R16, desc[UR8][R8.64+0x20] ;  /* 0x0000200808101981 */ /* 0x0002a8000c1e1900 */
[----:B------:R-:W3:Y:S01]  /*0560*/  @P1 LDG.E R19, desc[UR8][R14.64] ;  /* 0x000000080e131981 */ /* 0x000ee2000c1e1900 */
[----:B------:R-:W-:Y:S01]  /*0570*/  @P1 VIADD R13, R13, 0x10 ;  /* 0x000000100d0d1836 */ /* 0x000fe20000000000 */
[----:B------:R-:W-:Y:S01]  /*0580*/  @P1 PLOP3.LUT P0, PT, PT, PT, PT, 0x8, 0x80 ;  /* 0x000000000080181c */ /* 0x000fe20003f0e170 */
[----:B------:R-:W-:-:S03]  /*0590*/  @P1 IMAD.WIDE R6, R11, 0x4, R14 ;  /* 0x000000040b061825 */ /* 0x000fc600078e020e */
[----:B------:R-:W-:Y:S02]  /*05a0*/  ISETP.LT.OR P0, PT, R13, R0, P0 ;  /* 0x000000000d00720c */ /* 0x000fe40000701670 */
[----:B-1----:R-:W-:-:S05]  /*05b0*/  @P1 IADD3 R8, P2, PT, R8, 0x40, RZ ;  /* 0x0000004008081810 */ /* 0x002fca0007f5e0ff */
[----:B------:R-:W-:Y:S01]  /*05c0*/  @P1 IMAD.X R9, RZ, RZ, R9, P2 ;  /* 0x000000ffff091224 */ /* 0x000fe200010e0609 */
[----:B--2---:R0:W-:Y:S04]  /*05d0*/  @P1 STS [R5], R16 ;  /* 0x0000001005001388 */ /* 0x0041e80000000800 */
[----:B---3--:R0:W-:Y:S01]  /*05e0*/  @P1 STS [R10], R19 ;  /* 0x000000130a001388 */ /* 0x0081e20000000800 */
[----:B------:R-:W-:Y:S08]  /*05f0*/  @P1 BAR.SYNC.DEFER_BLOCKING 0x0 ;  /* 0x0000000000001b1d */ /* 0x000ff00000010000 */
[----:B------:R-:W-:Y:S06]  /*0600*/  @P1 BAR.SYNC.DEFER_BLOCKING 0x0 ;  /* 0x0000000000001b1d */ /* 0x000fec0000010000 */
[----:B------:R-:W2:Y:S04]  /*0610*/  @P0 LDG.E R8, desc[UR8][R8.64] ;  /* 0x0000000808080981 */ /* 0x000ea8000c1e1900 */
[----:B------:R-:W3:Y:S04]  /*0620*/  @P0 LDG.E R7, desc[UR8][R6.64] ;  /* 0x0000000806070981 */ /* 0x000ee8000c1e1900 */
[----:B--2---:R0:W-:Y:S04]  /*0630*/  @P0 STS [R5], R8 ;  /* 0x0000000805000388 */ /* 0x0041e80000000800 */
[----:B---3--:R0:W-:Y:S01]  /*0640*/  @P0 STS [R10], R7 ;  /* 0x000000070a000388 */ /* 0x0081e20000000800 */
[----:B------:R-:W-:Y:S08]  /*0650*/  @P0 BAR.SYNC.DEFER_BLOCKING 0x0 ;  /* 0x0000000000000b1d */ /* 0x000ff00000010000 */
[----:B------:R-:W-:Y:S06]  /*0660*/  @P0 BAR.SYNC.DEFER_BLOCKING 0x0 ;  /* 0x0000000000000b1d */ /* 0x000fec0000010000 */
.L_x_0:
[----:B0-----:R-:W0:Y:S01]  /*0670*/  LDC R5, c[0x0][0x384] ;  /* 0x0000e100ff057b82 */ /* 0x001e220000000800 */
[----:B------:R-:W1:Y:S01]  /*0680*/  LDCU.64 UR6, c[0x0][0x3a8] ;  /* 0x00007500ff0677ac */ /* 0x000e620008000a00 */
[----:B------:R-:W2:Y:S01]  /*0690*/  LDCU UR5, c[0x0][0x3a0] ;  /* 0x00007400ff0577ac */ /* 0x000ea20008000800 */
[----:B0-----:R-:W-:Y:S02]  /*06a0*/  IMAD R3, R4, R5, R3 ;  /* 0x0000000504037224 */ /* 0x001fe400078e0203 */
[----:B------:R-:W-:Y:S01]  /*06b0*/  IMAD R2, R5, UR4, R2 ;  /* 0x0000000405027c24 */ /* 0x000fe2000f8e0202 */
[----:B------:R-:W0:Y:S04]  /*06c0*/  LDCU UR4, c[0x0][0x38c] ;  /* 0x00007180ff0477ac */ /* 0x000e280008000800 */
[----:B------:R-:W-:-:S04]  /*06d0*/  IADD3 R0, P0, PT, R2, R3, RZ ;  /* 0x0000000302007210 */ /* 0x000fc80007f1e0ff */
[----:B------:R-:W-:Y:S02]  /*06e0*/  LEA.HI.X.SX32 R7, R3, RZ, 0x1, P0 ;  /* 0x000000ff03077211 */ /* 0x000fe400000f0eff */
[----:B-1----:R-:W-:-:S04]  /*06f0*/  LEA R6, P0, R0, UR6, 0x2 ;  /* 0x0000000600067c11 */ /* 0x002fc8000f8010ff */
[----:B------:R-:W-:-:S05]  /*0700*/  LEA.HI.X R7, R0, UR7, R7, 0x2, P0 ;  /* 0x0000000700077c11 */ /* 0x000fca00080f1407 */
[----:B------:R-:W2:Y:S01]  /*0710*/  LDG.E R9, desc[UR8][R6.64] ;  /* 0x0000000806097981 */ /* 0x000ea2000c1e1900 */
[----:B------:R-:W-:Y:S02]  /*0720*/  IMAD.IADD R4, R3, 0x1, R5 ;  /* 0x0000000103047824 */ /* 0x000fe400078e0205 */
[----:B0-----:R-:W-:-:S03]  /*0730*/  FMUL R0, RZ, UR4 ;  /* 0x00000004ff007c20 */ /* 0x001fc60008400000 */
[----:B------:R-:W-:-:S04]  /*0740*/  IADD3 R3, P0, PT, R2, R4, RZ ;  /* 0x0000000402037210 */ /* 0x000fc80007f1e0ff */
[----:B------:R-:W-:Y:S02]  /*0750*/  LEA.HI.X.SX32 R8, R4, RZ, 0x1, P0 ;  /* 0x000000ff04087211 */ /* 0x000fe400000f0eff */
[----:B------:R-:W-:-:S04]  /*0760*/  LEA R10, P0, R3, UR6, 0x2 ;  /* 0x00000006030a7c11 */ /* 0x000fc8000f8010ff */
[----:B------:R-:W-:Y:S01]  /*0770*/  LEA.HI.X R11, R3, UR7, R8, 0x2, P0 ;  /* 0x00000007030b7c11 */ /* 0x000fe200080f1408 */
[----:B--2---:R-:W-:-:S05]  /*0780*/  FFMA R3, R9, UR5, R0 ;  /* 0x0000000509037c23 */ /* 0x004fca0008000000 */
[----:B------:R0:W-:Y:S04]  /*0790*/  STG.E desc[UR8][R6.64], R3 ;  /* 0x0000000306007986 */ /* 0x0001e8000c101908 */
[----:B------:R-:W2:Y:S01]  /*07a0*/  LDG.E R13, desc[UR8][R10.64] ;  /* 0x000000080a0d7981 */ /* 0x000ea2000c1e1900 */
[----:B------:R-:W-:-:S05]  /*07b0*/  IMAD.IADD R4, R4, 0x1, R5 ;  /* 0x0000000104047824 */ /* 0x000fca00078e0205 */
        /* <DEDUP_REMOVED lines=8> */
[----:B0-----:R-:W-:-:S04]  /*0840*/  IADD3 R3, P0, PT, R2, R4, RZ ;  /* 0x0000000402037210 */ /* 0x001fc80007f1e0ff */
[----:B------:R-:W-:Y:S02]  /*0850*/  LEA.HI.X.SX32 R12, R4, RZ, 0x1, P0 ;  /* 0x000000ff040c7211 */ /* 0x000fe400000f0eff */
[----:B------:R-:W-:-:S04]  /*0860*/  LEA R6, P0, R3, UR6, 0x2 ;  /* 0x0000000603067c11 */ /* 0x000fc8000f8010ff */
[----:B------:R-:W-:Y:S01]  /*0870*/  LEA.HI.X R7, R3, UR7, R12, 0x2, P0 ;  /* 0x0000000703077c11 */ /* 0x000fe200080f140c */
[----:B--2---:R-:W-:-:S05]  /*0880*/  FFMA R15, R15, UR5, R0 ;  /* 0x000000050f0f7c23 */ /* 0x004fca0008000000 */
[----:B------:R0:W-:Y:S04]  /*0890*/  STG.E desc[UR8][R8.64], R15 ;  /* 0x0000000f08007986 */ /* 0x0001e8000c101908 */
[----:B------:R-:W2:Y:S01]  /*08a0*/  LDG.E R3, desc[UR8][R6.64] ;  /* 0x0000000806037981 */ /* 0x000ea2000c1e1900 */
[----:B------:R-:W-:-:S05]  /*08b0*/  IMAD.IADD R4, R4, 0x1, R5 ;  /* 0x0000000104047824 */ /* 0x000fca00078e0205 */
[----:B-1----:R-:W-:-:S04]  /*08c0*/  IADD3 R11, P0, PT, R2, R4, RZ ;  /* 0x00000004020b7210 */ /* 0x002fc80007f1e0ff */
        /* <DEDUP_REMOVED lines=12> */
[----:B------:R-:W-:Y:S04]  /*0990*/  STG.E desc[UR8][R10.64], R13 ;  /* 0x0000000d0a007986 */ /* 0x000fe8000c101908 */
[----:B------:R-:W2:Y:S01]  /*09a0*/  LDG.E R15, desc[UR8][R8.64] ;  /* 0x00000008080f7981 */ /* 0x000ea2000c1e1900 */
[----:B------:R-:W-:-:S05]  /*09b0*/  IMAD.IADD R4, R4, 0x1, R5 ;  /* 0x0000000104047824 */ /* 0x000fca00078e0205 */
[----:B-1----:R-:W-:-:S04]  /*09c0*/  IADD3 R3, P0, PT, R2, R4, RZ ;  /* 0x0000000402037210 */ /* 0x002fc80007f1e0ff */
[----:B------:R-:W-:Y:S02]  /*09d0*/  LEA.HI.X.SX32 R12, R4, RZ, 0x1, P0 ;  /* 0x000000ff040c7211 */ /* 0x000fe400000f0eff */
[----:B------:R-:W-:-:S04]  /*09e0*/  LEA R6, P0, R3, UR6, 0x2 ;  /* 0x0000000603067c11 */ /* 0x000fc8000f8010ff */
[----:B------:R-:W-:Y:S01]  /*09f0*/  LEA.HI.X R7, R3, UR7, R12, 0x2, P0 ;  /* 0x0000000703077c11 */ /* 0x000fe200080f140c */
[----:B--2---:R-:W-:-:S05]  /*0a00*/  FFMA R15, R15, UR5, R0 ;  /* 0x000000050f0f7c23 */ /* 0x004fca0008000000 */
[----:B------:R-:W-:Y:S04]  /*0a10*/  STG.E desc[UR8][R8.64], R15 ;  /* 0x0000000f08007986 */ /* 0x000fe8000c101908 */
[----:B------:R-:W2:Y:S01]  /*0a20*/  LDG.E R17, desc[UR8][R6.64] ;  /* 0x0000000806117981 */ /* 0x000ea2000c1e1900 */
[----:B------:R-:W-:-:S05]  /*0a30*/  IMAD.IADD R5, R4, 0x1, R5 ;  /* 0x0000000104057824 */ /* 0x000fca00078e0205 */
[----:B------:R-:W-:-:S04]  /*0a40*/  IADD3 R3, P0, PT, R2, R5, RZ ;  /* 0x0000000502037210 */ /* 0x000fc80007f1e0ff */
[----:B------:R-:W-:Y:S02]  /*0a50*/  LEA.HI.X.SX32 R4, R5, RZ, 0x1, P0 ;  /* 0x000000ff05047211 */ /* 0x000fe400000f0eff */
[----:B------:R-:W-:-:S04]  /*0a60*/  LEA R2, P0, R3, UR6, 0x2 ;  /* 0x0000000603027c11 */ /* 0x000fc8000f8010ff */
[----:B------:R-:W-:Y:S01]  /*0a70*/  LEA.HI.X R3, R3, UR7, R4, 0x2, P0 ;  /* 0x0000000703037c11 */ /* 0x000fe200080f1404 */
[----:B--2---:R-:W-:-:S05]  /*0a80*/  FFMA R17, R17, UR5, R0 ;  /* 0x0000000511117c23 */ /* 0x004fca0008000000 */
[----:B------:R-:W-:Y:S04]  /*0a90*/  STG.E desc[UR8][R6.64], R17 ;  /* 0x0000001106007986 */ /* 0x000fe8000c101908 */
[----:B------:R-:W2:Y:S02]  /*0aa0*/  LDG.E R5, desc[UR8][R2.64] ;  /* 0x0000000802057981 */ /* 0x000ea4000c1e1900 */
[----:B--2---:R-:W-:-:S05]  /*0ab0*/  FFMA R5, R5, UR5, R0 ;  /* 0x0000000505057c23 */ /* 0x004fca0008000000 */
[----:B------:R-:W-:Y:S01]  /*0ac0*/  STG.E desc[UR8][R2.64], R5 ;  /* 0x0000000502007986 */ /* 0x000fe2000c101908 */
[----:B------:R-:W-:Y:S05]  /*0ad0*/  EXIT ;  /* 0x000000000000794d */ /* 0x000fea0003800000 */
.L_x_3:
[----:B------:R-:W-:-:S00]  /*0ae0*/  BRA `(.L_x_3) ;  /* 0xfffffffc00fc7947 */ /* 0x000fc0000383ffff */
[----:B------:R-:W-:-:S00]  /*0af0*/  NOP ;  /* 0x0000000000007918 */ /* 0x000fc00000000000 */
        /* <DEDUP_REMOVED lines=8> */
.L_x_4:


//--------------------- .nv.shared._Z18sgemm1DBlocktilingILi64ELi64ELi8ELi512ELi1EEviiifPKfS1_fPf --------------------------
	.section	.nv.shared._Z18sgemm1DBlocktilingILi64ELi64ELi8ELi512ELi1EEviiifPKfS1_fPf,"aw",@nobits
	.sectionflags	@""
	.align	4
.nv.shared._Z18sgemm1DBlocktilingILi64ELi64ELi8ELi512ELi1EEviiifPKfS1_fPf:
	.zero		5120


//--------------------- .nv.shared.reserved.0     --------------------------
	.section	.nv.shared.reserved.0,"aw",@nobits
	.weak		__nv_reservedSMEM_offset_0_alias
	.size		__nv_reservedSMEM_offset_0_alias, 0, 64
	.other		__nv_reservedSMEM_offset_0_alias,@"STO_CUDA_RESERVED_SHARED STV_DEFAULT"
__nv_reservedSMEM_offset_0_alias:
	.zero		0
	.zero		64


//--------------------- .nv.constant0._Z18sgemm1DBlocktilingILi64ELi64ELi8ELi512ELi1EEviiifPKfS1_fPf --------------------------
	.section	.nv.constant0._Z18sgemm1DBlocktilingILi64ELi64ELi8ELi512ELi1EEviiifPKfS1_fPf,"a",@progbits
	.sectionflags	@""
	.align	4
.nv.constant0._Z18sgemm1DBlocktilingILi64ELi64ELi8ELi512ELi1EEviiifPKfS1_fPf:
	.zero		944


//--------------------- SYMBOLS --------------------------

	.type		.nv.reservedSmem.offset0,@object
	.size		.nv.reservedSmem.offset0,0x4
	.type		.nv.reservedSmem.cap,@object
	.size		.nv.reservedSmem.cap,0x4
